//
// Generated by NVIDIA NVVM Compiler
//
// Compiler Build ID: CL-36424714
// Cuda compilation tools, release 13.0, V13.0.88
// Based on NVVM 20.0.0
//

.version 9.0
.target sm_100
.address_size 64

	// .globl	_Z10hello_cudav
.extern .func  (.param .b32 func_retval0) vprintf
(
	.param .b64 vprintf_param_0,
	.param .b64 vprintf_param_1
)
;
.global .align 1 .b8 $str[17] = {72, 101, 108, 108, 111, 32, 102, 114, 111, 109, 32, 71, 80, 85, 32, 10};

.visible .entry _Z10hello_cudav()
{
	.reg .b32 	%r<3>;
	.reg .b64 	%rd<3>;

	mov.u64 	%rd1, $str;
	cvta.global.u64 	%rd2, %rd1;
	{ // callseq 0, 0
	.param .b64 param0;
	st.param.b64 	[param0], %rd2;
	.param .b64 param1;
	st.param.b64 	[param1], 0;
	.param .b32 retval0;
	call.uni (retval0), 
	vprintf, 
	(
	param0, 
	param1
	);
	ld.param.b32 	%r1, [retval0];
	} // callseq 0
	ret;

}


// ===== COMPILED SASS (sm_100) =====

	.target	sm_100

	.elftype	@"ET_EXEC"


//--------------------- .note.nv.tkinfo           --------------------------
	.section	.note.nv.tkinfo,"",@"SHT_NOTE"
	.sectionflags	@"SHF_NOTE_NV_TKINFO"
	.tkinfo
        /*0018*/ 	.word	0x00000002
        /*0030*/ 	.string	""
        /*0030*/ 	.string	"ptxas"
        /*0030*/ 	.string	"Cuda compilation tools, release 13.0, V13.0.88"
        /*0030*/ 	.string	"Build cuda_13.0.r13.0/compiler.36424714_0"
        /*0030*/ 	.string	"-arch sm_100 -m 64 "



//--------------------- .note.nv.cuinfo           --------------------------
	.section	.note.nv.cuinfo,"",@"SHT_NOTE"
	.sectionflags	@"SHF_NOTE_NV_CUINFO"
        /*0018*/ 	.short	0x0002
        /*001a*/ 	.short	0x0064
        /*001c*/ 	.short	0x0082
	.zero		2


//--------------------- .nv.info                  --------------------------
	.section	.nv.info,"",@"SHT_CUDA_INFO"
	.align	4


	//----- nvinfo : EIATTR_REGCOUNT
	.align		4
        /*0000*/ 	.byte	0x04, 0x2f
        /*0002*/ 	.short	(.L_2 - .L_1)
	.align		4
.L_1:
        /*0004*/ 	.word	index@(_Z10hello_cudav)
        /*0008*/ 	.word	0x00000018


	//----- nvinfo : EIATTR_FRAME_SIZE
	.align		4
.L_2:
        /*000c*/ 	.byte	0x04, 0x11
        /*000e*/ 	.short	(.L_4 - .L_3)
	.align		4
.L_3:
        /*0010*/ 	.word	index@(_Z10hello_cudav)
        /*0014*/ 	.word	0x00000000


	//----- nvinfo : EIATTR_MIN_STACK_SIZE
	.align		4
.L_4:
        /*0018*/ 	.byte	0x04, 0x12
        /*001a*/ 	.short	(.L_6 - .L_5)
	.align		4
.L_5:
        /*001c*/ 	.word	index@(_Z10hello_cudav)
        /*0020*/ 	.word	0x00000000
.L_6:


//--------------------- .nv.compat                --------------------------
	.section	.nv.compat,"",@"SHT_CUDA_COMPAT_INFO"
	.align	4
        /*0000*/ 	.byte	0x02, 0x09, 0x00, 0x00, 0x02, 0x02, 0x01, 0x00, 0x02, 0x05, 0x05, 0x00, 0x03, 0x07, 0x01, 0x01
        /*0010*/ 	.byte	0x02, 0x03, 0x00, 0x00, 0x02, 0x06, 0x01, 0x00, 0x04, 0x0b, 0x08, 0x00, 0x09, 0x00, 0x00, 0x00
        /*0020*/ 	.byte	0x00, 0x00, 0x00, 0x00


//--------------------- .nv.info._Z10hello_cudav  --------------------------
	.section	.nv.info._Z10hello_cudav,"",@"SHT_CUDA_INFO"
	.sectionflags	@""
	.align	4


	//----- nvinfo : EIATTR_CUDA_API_VERSION
	.align		4
        /*0000*/ 	.byte	0x04, 0x37
        /*0002*/ 	.short	(.L_8 - .L_7)
.L_7:
        /*0004*/ 	.word	0x00000082


	//----- nvinfo : EIATTR_SPARSE_MMA_MASK
	.align		4
.L_8:
        /*0008*/ 	.byte	0x03, 0x50
        /*000a*/ 	.short	0x0000


	//----- nvinfo : EIATTR_MAXREG_COUNT
	.align		4
        /*000c*/ 	.byte	0x03, 0x1b
        /*000e*/ 	.short	0x00ff


	//----- nvinfo : EIATTR_EXTERNS
	.align		4
        /*0010*/ 	.byte	0x04, 0x0f
        /*0012*/ 	.short	(.L_10 - .L_9)


	//   ....[0]....
	.align		4
.L_9:
        /*0014*/ 	.word	index@(vprintf)


	//----- nvinfo : EIATTR_MERCURY_ISA_VERSION
	.align		4
.L_10:
        /*0018*/ 	.byte	0x03, 0x5f
        /*001a*/ 	.short	0x0101


	//----- nvinfo : EIATTR_VRC_CTA_INIT_COUNT
	.align		4
        /*001c*/ 	.byte	0x02, 0x4a
	.zero		1
	.zero		1


	//----- nvinfo : EIATTR_SYSCALL_OFFSETS
	.align		4
        /*0020*/ 	.byte	0x04, 0x46
        /*0022*/ 	.short	(.L_12 - .L_11)


	//   ....[0]....
.L_11:
        /*0024*/ 	.word	0x00000080


	//----- nvinfo : EIATTR_EXIT_INSTR_OFFSETS
	.align		4
.L_12:
        /*0028*/ 	.byte	0x04, 0x1c
        /*002a*/ 	.short	(.L_14 - .L_13)


	//   ....[0]....
.L_13:
        /*002c*/ 	.word	0x00000090


	//----- nvinfo : EIATTR_SW_WAR
	.align		4
.L_14:
        /*0030*/ 	.byte	0x04, 0x36
        /*0032*/ 	.short	(.L_16 - .L_15)
.L_15:
        /*0034*/ 	.word	0x00000008
.L_16:


//--------------------- .nv.callgraph             --------------------------
	.section	.nv.callgraph,"",@"SHT_CUDA_CALLGRAPH"
	.align	4
	.sectionentsize	8
	.align		4
        /*0000*/ 	.word	0x00000000
	.align		4
        /*0004*/ 	.word	0xffffffff
	.align		4
        /*0008*/ 	.word	index@(_Z10hello_cudav)
	.align		4
        /*000c*/ 	.word	index@(vprintf)
	.align		4
        /*0010*/ 	.word	0x00000000
	.align		4
        /*0014*/ 	.word	0xfffffffe
	.align		4
        /*0018*/ 	.word	0x00000000
	.align		4
        /*001c*/ 	.word	0xfffffffd
	.align		4
        /*0020*/ 	.word	0x00000000
	.align		4
        /*0024*/ 	.word	0xfffffffc


//--------------------- .nv.constant4             --------------------------
	.section	.nv.constant4,"a",@progbits
	.align	8
	.align		8
.nv.constant4:
        /*0000*/ 	.dword	vprintf
	.align		8
        /*0008*/ 	.dword	$str


//--------------------- .text._Z10hello_cudav     --------------------------
	.section	.text._Z10hello_cudav,"ax",@progbits
	.align	128
        .global         _Z10hello_cudav
        .type           _Z10hello_cudav,@function
        .size           _Z10hello_cudav,(.L_x_2 - _Z10hello_cudav)
        .other          _Z10hello_cudav,@"STO_CUDA_ENTRY STV_DEFAULT"
_Z10hello_cudav:
.text._Z10hello_cudav:
[----:B------:R-:W0:Y:S01]  /*0000*/  LDC R1, c[0x0][0x37c] ;  /* 0x0000df00ff017b82 */ /* 0x000e220000000800 */
[----:B------:R-:W-:Y:S01]  /*0010*/  MOV R0, 0x0 ;  /* 0x0000000000007802 */ /* 0x000fe20000000f00 */
[----:B------:R-:W1:Y:S01]  /*0020*/  LDCU.64 UR4, c[0x4][0x8] ;  /* 0x01000100ff0477ac */ /* 0x000e620008000a00 */
[----:B------:R-:W-:-:S05]  /*0030*/  CS2R R6, SRZ ;  /* 0x0000000000067805 */ /* 0x000fca000001ff00 */
[----:B------:R2:W3:Y:S01]  /*0040*/  LDC.64 R2, c[0x4][R0] ;  /* 0x0100000000027b82 */ /* 0x0004e20000000a00 */
[----:B-1----:R-:W-:Y:S02]  /*0050*/  IMAD.U32 R4, RZ, RZ, UR4 ;  /* 0x00000004ff047e24 */ /* 0x002fe4000f8e00ff */
[----:B--2---:R-:W-:-:S07]  /*0060*/  IMAD.U32 R5, RZ, RZ, UR5 ;  /* 0x00000005ff057e24 */ /* 0x004fce000f8e00ff */
[----:B------:R-:W-:-:S07]  /*0070*/  LEPC R20, `(.L_x_0) ;  /* 0x000000001014794e */ /* 0x000fce0000000000 */
[----:B0--3--:R-:W-:Y:S05]  /*0080*/  CALL.ABS.NOINC R2 ;  /* 0x0000000002007343 */ /* 0x009fea0003c00000 */
.L_x_0:
[----:B------:R-:W-:Y:S05]  /*0090*/  EXIT ;  /* 0x000000000000794d */ /* 0x000fea0003800000 */
.L_x_1:
[----:B------:R-:W-:-:S00]  /*00a0*/  BRA `(.L_x_1) ;  /* 0xfffffffc00fc7947 */ /* 0x000fc0000383ffff */
[----:B------:R-:W-:-:S00]  /*00b0*/  NOP ;  /* 0x0000000000007918 */ /* 0x000fc00000000000 */
        /* <DEDUP_REMOVED lines=12> */
.L_x_2:


//--------------------- .nv.global.init           --------------------------
	.section	.nv.global.init,"aw",@progbits
.nv.global.init:
	.type		$str,@object
	.size		$str,(.L_0 - $str)
$str:
        /*0000*/ 	.byte	0x48, 0x65, 0x6c, 0x6c, 0x6f, 0x20, 0x66, 0x72, 0x6f, 0x6d, 0x20, 0x47, 0x50, 0x55, 0x20, 0x0a
        /*0010*/ 	.byte	0x00
.L_0:


//--------------------- .nv.shared.reserved.0     --------------------------
	.section	.nv.shared.reserved.0,"aw",@nobits
	.weak		__nv_reservedSMEM_offset_0_alias
	.size		__nv_reservedSMEM_offset_0_alias, 0, 64
	.other		__nv_reservedSMEM_offset_0_alias,@"STO_CUDA_RESERVED_SHARED STV_DEFAULT"
__nv_reservedSMEM_offset_0_alias:
	.zero		0
	.zero		64


//--------------------- .nv.constant0._Z10hello_cudav --------------------------
	.section	.nv.constant0._Z10hello_cudav,"a",@progbits
	.sectionflags	@""
	.align	4
.nv.constant0._Z10hello_cudav:
	.zero		896


//--------------------- SYMBOLS --------------------------

	.type		.nv.reservedSmem.offset0,@object
	.size		.nv.reservedSmem.offset0,0x4
	.type		vprintf,@function
